	.headerflags	@"EF_CUDA_TEXMODE_UNIFIED EF_CUDA_64BIT_ADDRESS EF_CUDA_ACCELERATORS EF_CUDA_SM90 EF_CUDA_VIRTUAL_SM(EF_CUDA_SM90)"
	.elftype	@"ET_EXEC"


//--------------------- .nv.info                  --------------------------
	.section	.nv.info,"",@"SHT_CUDA_INFO"
	.align	4


	//----- nvinfo : EIATTR_REGCOUNT
	.align		4
        /*0000*/ 	.byte	0x04, 0x2f
        /*0002*/ 	.short	(.L_3 - .L_2)
	.align		4
.L_2:
        /*0004*/ 	.word	index@(triton_poi_fused_cat_16)
        /*0008*/ 	.word	0x00000038


	//----- nvinfo : EIATTR_MIN_STACK_SIZE
	.align		4
.L_3:
        /*000c*/ 	.byte	0x04, 0x12
        /*000e*/ 	.short	(.L_5 - .L_4)
	.align		4
.L_4:
        /*0010*/ 	.word	index@(triton_poi_fused_cat_16)
        /*0014*/ 	.word	0x00000000


	//----- nvinfo : EIATTR_FRAME_SIZE
	.align		4
.L_5:
        /*0018*/ 	.byte	0x04, 0x11
        /*001a*/ 	.short	(.L_7 - .L_6)
	.align		4
.L_6:
        /*001c*/ 	.word	index@(triton_poi_fused_cat_16)
        /*0020*/ 	.word	0x00000000


	//----- nvinfo : EIATTR_MIN_STACK_SIZE
	.align		4
.L_7:
        /*0024*/ 	.byte	0x04, 0x12
        /*0026*/ 	.short	(.L_9 - .L_8)
	.align		4
.L_8:
        /*0028*/ 	.word	index@(triton_poi_fused_cat_16)
        /*002c*/ 	.word	0x00000000
.L_9:


//--------------------- .nv.info.triton_poi_fused_cat_16 --------------------------
	.section	.nv.info.triton_poi_fused_cat_16,"",@"SHT_CUDA_INFO"
	.sectionflags	@""
	.align	4


	//----- nvinfo : EIATTR_CUDA_API_VERSION
	.align		4
        /*0000*/ 	.byte	0x04, 0x37
        /*0002*/ 	.short	(.L_11 - .L_10)
.L_10:
        /*0004*/ 	.word	0x0000007c


	//----- nvinfo : EIATTR_KPARAM_INFO
	.align		4
.L_11:
        /*0008*/ 	.byte	0x04, 0x17
        /*000a*/ 	.short	(.L_13 - .L_12)
.L_12:
        /*000c*/ 	.word	0x00000000
        /*0010*/ 	.short	0x0015
        /*0012*/ 	.short	0x00a8
        /*0014*/ 	.byte	0x00, 0xf0, 0x11, 0x00


	//----- nvinfo : EIATTR_KPARAM_INFO
	.align		4
.L_13:
        /*0018*/ 	.byte	0x04, 0x17
        /*001a*/ 	.short	(.L_15 - .L_14)
.L_14:
        /*001c*/ 	.word	0x00000000
        /*0020*/ 	.short	0x0014
        /*0022*/ 	.short	0x00a0
        /*0024*/ 	.byte	0x00, 0xf4, 0x21, 0x00


	//----- nvinfo : EIATTR_KPARAM_INFO
	.align		4
.L_15:
        /*0028*/ 	.byte	0x04, 0x17
        /*002a*/ 	.short	(.L_17 - .L_16)
.L_16:
        /*002c*/ 	.word	0x00000000
        /*0030*/ 	.short	0x0013
        /*0032*/ 	.short	0x0098
        /*0034*/ 	.byte	0x00, 0xf4, 0x21, 0x00


	//----- nvinfo : EIATTR_KPARAM_INFO
	.align		4
.L_17:
        /*0038*/ 	.byte	0x04, 0x17
        /*003a*/ 	.short	(.L_19 - .L_18)
.L_18:
        /*003c*/ 	.word	0x00000000
        /*0040*/ 	.short	0x0012
        /*0042*/ 	.short	0x0090
        /*0044*/ 	.byte	0x00, 0xf4, 0x21, 0x00


	//----- nvinfo : EIATTR_KPARAM_INFO
	.align		4
.L_19:
        /*0048*/ 	.byte	0x04, 0x17
        /*004a*/ 	.short	(.L_21 - .L_20)
.L_20:
        /*004c*/ 	.word	0x00000000
        /*0050*/ 	.short	0x0011
        /*0052*/ 	.short	0x0088
        /*0054*/ 	.byte	0x00, 0xf4, 0x21, 0x00


	//----- nvinfo : EIATTR_KPARAM_INFO
	.align		4
.L_21:
        /*0058*/ 	.byte	0x04, 0x17
        /*005a*/ 	.short	(.L_23 - .L_22)
.L_22:
        /*005c*/ 	.word	0x00000000
        /*0060*/ 	.short	0x0010
        /*0062*/ 	.short	0x0080
        /*0064*/ 	.byte	0x00, 0xf4, 0x21, 0x00


	//----- nvinfo : EIATTR_KPARAM_INFO
	.align		4
.L_23:
        /*0068*/ 	.byte	0x04, 0x17
        /*006a*/ 	.short	(.L_25 - .L_24)
.L_24:
        /*006c*/ 	.word	0x00000000
        /*0070*/ 	.short	0x000f
        /*0072*/ 	.short	0x0078
        /*0074*/ 	.byte	0x00, 0xf4, 0x21, 0x00


	//----- nvinfo : EIATTR_KPARAM_INFO
	.align		4
.L_25:
        /*0078*/ 	.byte	0x04, 0x17
        /*007a*/ 	.short	(.L_27 - .L_26)
.L_26:
        /*007c*/ 	.word	0x00000000
        /*0080*/ 	.short	0x000e
        /*0082*/ 	.short	0x0070
        /*0084*/ 	.byte	0x00, 0xf4, 0x21, 0x00


	//----- nvinfo : EIATTR_KPARAM_INFO
	.align		4
.L_27:
        /*0088*/ 	.byte	0x04, 0x17
        /*008a*/ 	.short	(.L_29 - .L_28)
.L_28:
        /*008c*/ 	.word	0x00000000
        /*0090*/ 	.short	0x000d
        /*0092*/ 	.short	0x0068
        /*0094*/ 	.byte	0x00, 0xf4, 0x21, 0x00


	//----- nvinfo : EIATTR_KPARAM_INFO
	.align		4
.L_29:
        /*0098*/ 	.byte	0x04, 0x17
        /*009a*/ 	.short	(.L_31 - .L_30)
.L_30:
        /*009c*/ 	.word	0x00000000
        /*00a0*/ 	.short	0x000c
        /*00a2*/ 	.short	0x0060
        /*00a4*/ 	.byte	0x00, 0xf4, 0x21, 0x00


	//----- nvinfo : EIATTR_KPARAM_INFO
	.align		4
.L_31:
        /*00a8*/ 	.byte	0x04, 0x17
        /*00aa*/ 	.short	(.L_33 - .L_32)
.L_32:
        /*00ac*/ 	.word	0x00000000
        /*00b0*/ 	.short	0x000b
        /*00b2*/ 	.short	0x0058
        /*00b4*/ 	.byte	0x00, 0xf4, 0x21, 0x00


	//----- nvinfo : EIATTR_KPARAM_INFO
	.align		4
.L_33:
        /*00b8*/ 	.byte	0x04, 0x17
        /*00ba*/ 	.short	(.L_35 - .L_34)
.L_34:
        /*00bc*/ 	.word	0x00000000
        /*00c0*/ 	.short	0x000a
        /*00c2*/ 	.short	0x0050
        /*00c4*/ 	.byte	0x00, 0xf4, 0x21, 0x00


	//----- nvinfo : EIATTR_KPARAM_INFO
	.align		4
.L_35:
        /*00c8*/ 	.byte	0x04, 0x17
        /*00ca*/ 	.short	(.L_37 - .L_36)
.L_36:
        /*00cc*/ 	.word	0x00000000
        /*00d0*/ 	.short	0x0009
        /*00d2*/ 	.short	0x0048
        /*00d4*/ 	.byte	0x00, 0xf4, 0x21, 0x00


	//----- nvinfo : EIATTR_KPARAM_INFO
	.align		4
.L_37:
        /*00d8*/ 	.byte	0x04, 0x17
        /*00da*/ 	.short	(.L_39 - .L_38)
.L_38:
        /*00dc*/ 	.word	0x00000000
        /*00e0*/ 	.short	0x0008
        /*00e2*/ 	.short	0x0040
        /*00e4*/ 	.byte	0x00, 0xf4, 0x21, 0x00


	//----- nvinfo : EIATTR_KPARAM_INFO
	.align		4
.L_39:
        /*00e8*/ 	.byte	0x04, 0x17
        /*00ea*/ 	.short	(.L_41 - .L_40)
.L_40:
        /*00ec*/ 	.word	0x00000000
        /*00f0*/ 	.short	0x0007
        /*00f2*/ 	.short	0x0038
        /*00f4*/ 	.byte	0x00, 0xf4, 0x21, 0x00


	//----- nvinfo : EIATTR_KPARAM_INFO
	.align		4
.L_41:
        /*00f8*/ 	.byte	0x04, 0x17
        /*00fa*/ 	.short	(.L_43 - .L_42)
.L_42:
        /*00fc*/ 	.word	0x00000000
        /*0100*/ 	.short	0x0006
        /*0102*/ 	.short	0x0030
        /*0104*/ 	.byte	0x00, 0xf4, 0x21, 0x00


	//----- nvinfo : EIATTR_KPARAM_INFO
	.align		4
.L_43:
        /*0108*/ 	.byte	0x04, 0x17
        /*010a*/ 	.short	(.L_45 - .L_44)
.L_44:
        /*010c*/ 	.word	0x00000000
        /*0110*/ 	.short	0x0005
        /*0112*/ 	.short	0x0028
        /*0114*/ 	.byte	0x00, 0xf4, 0x21, 0x00


	//----- nvinfo : EIATTR_KPARAM_INFO
	.align		4
.L_45:
        /*0118*/ 	.byte	0x04, 0x17
        /*011a*/ 	.short	(.L_47 - .L_46)
.L_46:
        /*011c*/ 	.word	0x00000000
        /*0120*/ 	.short	0x0004
        /*0122*/ 	.short	0x0020
        /*0124*/ 	.byte	0x00, 0xf4, 0x21, 0x00


	//----- nvinfo : EIATTR_KPARAM_INFO
	.align		4
.L_47:
        /*0128*/ 	.byte	0x04, 0x17
        /*012a*/ 	.short	(.L_49 - .L_48)
.L_48:
        /*012c*/ 	.word	0x00000000
        /*0130*/ 	.short	0x0003
        /*0132*/ 	.short	0x0018
        /*0134*/ 	.byte	0x00, 0xf4, 0x21, 0x00


	//----- nvinfo : EIATTR_KPARAM_INFO
	.align		4
.L_49:
        /*0138*/ 	.byte	0x04, 0x17
        /*013a*/ 	.short	(.L_51 - .L_50)
.L_50:
        /*013c*/ 	.word	0x00000000
        /*0140*/ 	.short	0x0002
        /*0142*/ 	.short	0x0010
        /*0144*/ 	.byte	0x00, 0xf4, 0x21, 0x00


	//----- nvinfo : EIATTR_KPARAM_INFO
	.align		4
.L_51:
        /*0148*/ 	.byte	0x04, 0x17
        /*014a*/ 	.short	(.L_53 - .L_52)
.L_52:
        /*014c*/ 	.word	0x00000000
        /*0150*/ 	.short	0x0001
        /*0152*/ 	.short	0x0008
        /*0154*/ 	.byte	0x00, 0xf4, 0x21, 0x00


	//----- nvinfo : EIATTR_KPARAM_INFO
	.align		4
.L_53:
        /*0158*/ 	.byte	0x04, 0x17
        /*015a*/ 	.short	(.L_55 - .L_54)
.L_54:
        /*015c*/ 	.word	0x00000000
        /*0160*/ 	.short	0x0000
        /*0162*/ 	.short	0x0000
        /*0164*/ 	.byte	0x00, 0xf4, 0x21, 0x00


	//----- nvinfo : EIATTR_SPARSE_MMA_MASK
	.align		4
.L_55:
        /*0168*/ 	.byte	0x03, 0x50
        /*016a*/ 	.short	0x0000


	//----- nvinfo : EIATTR_MAXREG_COUNT
	.align		4
        /*016c*/ 	.byte	0x03, 0x1b
        /*016e*/ 	.short	0x00ff


	//----- nvinfo : EIATTR_EXIT_INSTR_OFFSETS
	.align		4
        /*0170*/ 	.byte	0x04, 0x1c
        /*0172*/ 	.short	(.L_57 - .L_56)


	//   ....[0]....
.L_56:
        /*0174*/ 	.word	0x00001260


	//   ....[1]....
        /*0178*/ 	.word	0x00001280


	//----- nvinfo : EIATTR_REQNTID
	.align		4
.L_57:
        /*017c*/ 	.byte	0x04, 0x10
        /*017e*/ 	.short	(.L_59 - .L_58)
.L_58:
        /*0180*/ 	.word	0x00000100
        /*0184*/ 	.word	0x00000001
        /*0188*/ 	.word	0x00000001


	//----- nvinfo : EIATTR_CBANK_PARAM_SIZE
	.align		4
.L_59:
        /*018c*/ 	.byte	0x03, 0x19
        /*018e*/ 	.short	0x00ac


	//----- nvinfo : EIATTR_PARAM_CBANK
	.align		4
        /*0190*/ 	.byte	0x04, 0x0a
        /*0192*/ 	.short	(.L_61 - .L_60)
	.align		4
.L_60:
        /*0194*/ 	.word	index@(.nv.constant0.triton_poi_fused_cat_16)
        /*0198*/ 	.short	0x0210
        /*019a*/ 	.short	0x00ac


	//----- nvinfo : EIATTR_SW_WAR
	.align		4
.L_61:
        /*019c*/ 	.byte	0x04, 0x36
        /*019e*/ 	.short	(.L_63 - .L_62)
.L_62:
        /*01a0*/ 	.word	0x00000008
.L_63:


//--------------------- .nv.callgraph             --------------------------
	.section	.nv.callgraph,"",@"SHT_CUDA_CALLGRAPH"
	.align	4
	.sectionentsize	8
	.align		4
        /*0000*/ 	.word	0x00000000
	.align		4
        /*0004*/ 	.word	0xffffffff
	.align		4
        /*0008*/ 	.word	0x00000000
	.align		4
        /*000c*/ 	.word	0xfffffffe
	.align		4
        /*0010*/ 	.word	0x00000000
	.align		4
        /*0014*/ 	.word	0xfffffffd
	.align		4
        /*0018*/ 	.word	0x00000000
	.align		4
        /*001c*/ 	.word	0xfffffffc


//--------------------- .nv.constant4             --------------------------
	.section	.nv.constant4,"a",@progbits
	.align	8
	.align		8
.nv.constant4:
        /*0000*/ 	.dword	_$_str
	.align		8
        /*0008*/ 	.dword	_$_str_$_2


//--------------------- .text.triton_poi_fused_cat_16 --------------------------
	.section	.text.triton_poi_fused_cat_16,"ax",@progbits
	.align	128
        .global         triton_poi_fused_cat_16
        .type           triton_poi_fused_cat_16,@function
        .size           triton_poi_fused_cat_16,(.L_x_1 - triton_poi_fused_cat_16)
        .other          triton_poi_fused_cat_16,@"STO_CUDA_ENTRY STV_DEFAULT"
triton_poi_fused_cat_16:
.text.triton_poi_fused_cat_16:
[----:B------:R-:W0:Y:S01]  /*0000*/  LDC R1, c[0x0][0x28] ;  /* 0x00000a00ff017b82 */ /* 0x000e220000000800 */
[----:B------:R-:W1:Y:S07]  /*0010*/  S2R R0, SR_TID.X ;  /* 0x0000000000007919 */ /* 0x000e6e0000002100 */
[----:B------:R-:W2:Y:S01]  /*0020*/  LDC.64 R10, c[0x0][0x220] ;  /* 0x00008800ff0a7b82 */ /* 0x000ea20000000a00 */
[----:B------:R-:W-:Y:S01]  /*0030*/  CS2R R30, SRZ ;  /* 0x00000000001e7805 */ /* 0x000fe2000001ff00 */
[----:B------:R-:W-:Y:S01]  /*0040*/  ULDC.64 UR4, c[0x0][0x208] ;  /* 0x0000820000047ab9 */ /* 0x000fe20000000a00 */
[----:B------:R-:W3:Y:S01]  /*0050*/  S2R R3, SR_CTAID.X ;  /* 0x0000000000037919 */ /* 0x000ee20000002500 */
[----:B------:R-:W-:-:S04]  /*0060*/  ULDC.64 UR6, c[0x0][0x260] ;  /* 0x0000980000067ab9 */ /* 0x000fc80000000a00 */
[----:B------:R-:W4:Y:S08]  /*0070*/  LDC.64 R16, c[0x0][0x270] ;  /* 0x00009c00ff107b82 */ /* 0x000f300000000a00 */
[----:B------:R-:W5:Y:S08]  /*0080*/  LDC.64 R12, c[0x0][0x268] ;  /* 0x00009a00ff0c7b82 */ /* 0x000f700000000a00 */
[----:B------:R-:W4:Y:S01]  /*0090*/  LDC.64 R26, c[0x0][0x278] ;  /* 0x00009e00ff1a7b82 */ /* 0x000f220000000a00 */
[----:B-1----:R-:W-:-:S07]  /*00a0*/  IMAD.SHL.U32 R0, R0, 0x2, RZ ;  /* 0x0000000200007824 */ /* 0x002fce00078e00ff */
[----:B------:R-:W1:Y:S01]  /*00b0*/  LDC.64 R28, c[0x0][0x280] ;  /* 0x0000a000ff1c7b82 */ /* 0x000e620000000a00 */
[----:B------:R-:W-:Y:S02]  /*00c0*/  LOP3.LUT R0, R0, 0x1fe, RZ, 0xc0, !PT ;  /* 0x000001fe00007812 */ /* 0x000fe400078ec0ff */
[----:B------:R-:W-:Y:S02]  /*00d0*/  CS2R R46, SRZ ;  /* 0x00000000002e7805 */ /* 0x000fe4000001ff00 */
[----:B------:R-:W-:Y:S02]  /*00e0*/  CS2R R14, SRZ ;  /* 0x00000000000e7805 */ /* 0x000fe4000001ff00 */
[----:B------:R-:W-:Y:S02]  /*00f0*/  CS2R R24, SRZ ;  /* 0x0000000000187805 */ /* 0x000fe4000001ff00 */
[----:B------:R-:W-:Y:S01]  /*0100*/  CS2R R18, SRZ ;  /* 0x0000000000127805 */ /* 0x000fe2000001ff00 */
[----:B---3--:R-:W-:Y:S01]  /*0110*/  IMAD R4, R3, 0x200, R0 ;  /* 0x0000020003047824 */ /* 0x008fe200078e0200 */
[----:B------:R-:W3:Y:S04]  /*0120*/  LDC.64 R52, c[0x0][0x228] ;  /* 0x00008a00ff347b82 */ /* 0x000ee80000000a00 */
[----:B------:R-:W-:-:S04]  /*0130*/  SHF.R.S32.HI R3, RZ, 0x1f, R4 ;  /* 0x0000001fff037819 */ /* 0x000fc80000011404 */
[----:B------:R-:W-:Y:S01]  /*0140*/  LEA.HI R3, R3, R4, RZ, 0x9 ;  /* 0x0000000403037211 */ /* 0x000fe200078f48ff */
[----:B------:R-:W-:Y:S01]  /*0150*/  IMAD.MOV.U32 R21, RZ, RZ, 0x3e800000 ;  /* 0x3e800000ff157424 */ /* 0x000fe200078e00ff */
[----:B------:R-:W3:Y:S02]  /*0160*/  LDC.64 R36, c[0x0][0x210] ;  /* 0x00008400ff247b82 */ /* 0x000ee40000000a00 */
[----:B------:R-:W-:Y:S02]  /*0170*/  LOP3.LUT R5, R3, 0xfffffe00, RZ, 0xc0, !PT ;  /* 0xfffffe0003057812 */ /* 0x000fe400078ec0ff */
[----:B------:R-:W-:-:S03]  /*0180*/  SHF.R.S32.HI R35, RZ, 0x9, R3 ;  /* 0x00000009ff237819 */ /* 0x000fc60000011403 */
[----:B------:R-:W-:Y:S01]  /*0190*/  IMAD.IADD R8, R4, 0x1, -R5 ;  /* 0x0000000104087824 */ /* 0x000fe200078e0a05 */
[----:B------:R-:W3:Y:S01]  /*01a0*/  LDC.64 R40, c[0x0][0x218] ;  /* 0x00008600ff287b82 */ /* 0x000ee20000000a00 */
[----:B------:R-:W-:Y:S02]  /*01b0*/  IMAD.SHL.U32 R35, R35, 0x80, RZ ;  /* 0x0000008023237824 */ /* 0x000fe400078e00ff */
[C---:B--2---:R-:W-:Y:S01]  /*01c0*/  IMAD.WIDE R10, R8.reuse, 0x4, R10 ;  /* 0x00000004080a7825 */ /* 0x044fe200078e020a */
[----:B------:R-:W-:Y:S02]  /*01d0*/  ISETP.GE.AND P1, PT, R8, 0x80, PT ;  /* 0x000000800800780c */ /* 0x000fe40003f26270 */
[----:B------:R-:W-:Y:S02]  /*01e0*/  SHF.R.S32.HI R3, RZ, 0x1f, R35 ;  /* 0x0000001fff037819 */ /* 0x000fe40000011423 */
[----:B------:R-:W-:Y:S01]  /*01f0*/  ISETP.LT.AND P3, PT, R4, 0x90800, !P1 ;  /* 0x000908000400780c */ /* 0x000fe20004f61270 */
[----:B------:R-:W2:Y:S01]  /*0200*/  LDC.64 R42, c[0x0][0x230] ;  /* 0x00008c00ff2a7b82 */ /* 0x000ea20000000a00 */
[----:B------:R-:W-:Y:S01]  /*0210*/  IADD3 R32, P0, R8, R35, RZ ;  /* 0x0000002308207210 */ /* 0x000fe20007f1e0ff */
[----:B----4-:R-:W-:Y:S01]  /*0220*/  IMAD.WIDE R16, R8, 0x4, R16 ;  /* 0x0000000408107825 */ /* 0x010fe200078e0210 */
[----:B------:R-:W-:-:S02]  /*0230*/  P2R R7, PR, RZ, 0x2 ;  /* 0x00000002ff077803 */ /* 0x000fc40000000000 */
[----:B------:R-:W-:-:S07]  /*0240*/  LEA.HI.X.SX32 R5, R8, R3, 0x1, P0 ;  /* 0x0000000308057211 */ /* 0x000fce00000f0eff */
[----:B------:R4:W2:Y:S01]  /*0250*/  @P3 LDG.E.EL.64 R30, desc[UR4][R10.64] ;  /* 0x000000040a1e3981 */ /* 0x0008a2000c2e1b00 */
[C---:B------:R-:W-:Y:S01]  /*0260*/  LOP3.LUT R3, R8.reuse, 0xffffff80, RZ, 0xc0, !PT ;  /* 0xffffff8008037812 */ /* 0x040fe200078ec0ff */
[----:B-----5:R-:W-:Y:S01]  /*0270*/  IMAD.WIDE R12, R8, 0x4, R12 ;  /* 0x00000004080c7825 */ /* 0x020fe200078e020c */
[C---:B------:R-:W-:Y:S02]  /*0280*/  SHF.L.U64.HI R20, R32.reuse, 0x2, R5 ;  /* 0x0000000220147819 */ /* 0x040fe40000010205 */
[----:B------:R-:W-:Y:S01]  /*0290*/  ISETP.NE.AND P2, PT, R3, 0x100, PT ;  /* 0x000001000300780c */ /* 0x000fe20003f45270 */
[----:B------:R-:W-:-:S03]  /*02a0*/  IMAD.SHL.U32 R32, R32, 0x4, RZ ;  /* 0x0000000420207824 */ /* 0x000fc600078e00ff */
[----:B------:R-:W-:Y:S02]  /*02b0*/  ISETP.LT.AND P0, PT, R4, 0x90800, !P2 ;  /* 0x000908000400780c */ /* 0x000fe40005701270 */
[----:B----4-:R-:W-:Y:S02]  /*02c0*/  CS2R R10, SRZ ;  /* 0x00000000000a7805 */ /* 0x010fe4000001ff00 */
[----:B------:R-:W-:Y:S01]  /*02d0*/  IADD3 R22, P4, R32, UR6, RZ ;  /* 0x0000000620167c10 */ /* 0x000fe2000ff9e0ff */
[----:B0-----:R-:W-:-:S04]  /*02e0*/  IMAD.WIDE R26, R8, 0x4, R26 ;  /* 0x00000004081a7825 */ /* 0x001fc800078e021a */
[C---:B-1----:R-:W-:Y:S01]  /*02f0*/  IMAD.WIDE R28, R8.reuse, 0x4, R28 ;  /* 0x00000004081c7825 */ /* 0x042fe200078e021c */
[----:B------:R-:W-:Y:S01]  /*0300*/  IADD3.X R23, R20, UR7, RZ, P4, !PT ;  /* 0x0000000714177c10 */ /* 0x000fe2000a7fe4ff */
[----:B------:R-:W-:Y:S01]  /*0310*/  ULDC.64 UR6, c[0x0][0x238] ;  /* 0x00008e0000067ab9 */ /* 0x000fe20000000a00 */
[C---:B------:R-:W-:Y:S01]  /*0320*/  ISETP.GT.AND P1, PT, R8.reuse, 0x17f, PT ;  /* 0x0000017f0800780c */ /* 0x040fe20003f24270 */
[----:B------:R-:W-:Y:S01]  /*0330*/  IMAD.IADD R39, R8, 0x1, R35 ;  /* 0x0000000108277824 */ /* 0x000fe200078e0223 */
[----:B------:R-:W-:Y:S01]  /*0340*/  P2R R0, PR, RZ, 0x4 ;  /* 0x00000004ff007803 */ /* 0x000fe20000000000 */
[----:B------:R0:W4:Y:S01]  /*0350*/  @P0 LDG.E.EL.64 R14, desc[UR4][R22.64+-0x400] ;  /* 0xfffc0004160e0981 */ /* 0x000122000c2e1b00 */
[----:B------:R-:W1:Y:S03]  /*0360*/  LDC.64 R34, c[0x0][0x240] ;  /* 0x00009000ff227b82 */ /* 0x000e660000000a00 */
[----:B------:R-:W5:Y:S04]  /*0370*/  @P0 LDG.E.EL.64 R46, desc[UR4][R16.64+-0x400] ;  /* 0xfffc0004102e0981 */ /* 0x000f68000c2e1b00 */
[----:B------:R-:W3:Y:S04]  /*0380*/  @P0 LDG.E.EL.64 R10, desc[UR4][R12.64+-0x400] ;  /* 0xfffc00040c0a0981 */ /* 0x000ee8000c2e1b00 */
[----:B------:R0:W3:Y:S04]  /*0390*/  @P0 LDG.E.EL.64 R24, desc[UR4][R26.64+-0x400] ;  /* 0xfffc00041a180981 */ /* 0x0000e8000c2e1b00 */
[----:B------:R0:W3:Y:S02]  /*03a0*/  @P0 LDG.E.EL.64 R18, desc[UR4][R28.64+-0x400] ;  /* 0xfffc00041c120981 */ /* 0x0000e4000c2e1b00 */
[----:B0-----:R-:W-:-:S04]  /*03b0*/  IADD3 R22, P4, R32, UR6, RZ ;  /* 0x0000000620167c10 */ /* 0x001fc8000ff9e0ff */
[----:B------:R-:W-:Y:S01]  /*03c0*/  IADD3.X R23, R20, UR7, RZ, P4, !PT ;  /* 0x0000000714177c10 */ /* 0x000fe2000a7fe4ff */
[----:B------:R-:W0:Y:S01]  /*03d0*/  LDC.64 R26, c[0x0][0x298] ;  /* 0x0000a600ff1a7b82 */ /* 0x000e220000000a00 */
[----:B------:R-:W-:-:S07]  /*03e0*/  ULDC.64 UR6, c[0x0][0x288] ;  /* 0x0000a20000067ab9 */ /* 0x000fce0000000a00 */
[----:B------:R-:W1:Y:S01]  /*03f0*/  LDC.64 R28, c[0x0][0x248] ;  /* 0x00009200ff1c7b82 */ /* 0x000e620000000a00 */
[----:B0-----:R-:W-:-:S04]  /*0400*/  IMAD.WIDE R26, R8, 0x4, R26 ;  /* 0x00000004081a7825 */ /* 0x001fc800078e021a */
[----:B-1----:R-:W-:Y:S01]  /*0410*/  IMAD.WIDE R28, R8, 0x4, R28 ;  /* 0x00000004081c7825 */ /* 0x002fe200078e021c */
[----:B--2---:R-:W-:Y:S02]  /*0420*/  SEL R31, R31, RZ, P3 ;  /* 0x000000ff1f1f7207 */ /* 0x004fe40001800000 */
[----:B------:R-:W-:-:S03]  /*0430*/  SEL R30, R30, RZ, P3 ;  /* 0x000000ff1e1e7207 */ /* 0x000fc60001800000 */
[----:B------:R-:W-:Y:S02]  /*0440*/  FADD R31, R31, 9.9999997473787516356e-06 ;  /* 0x3727c5ac1f1f7421 */ /* 0x000fe40000000000 */
[----:B------:R-:W-:Y:S02]  /*0450*/  FADD R30, R30, 9.9999997473787516356e-06 ;  /* 0x3727c5ac1e1e7421 */ /* 0x000fe40000000000 */
[----:B------:R-:W0:Y:S08]  /*0460*/  MUFU.SQRT R13, R31 ;  /* 0x0000001f000d7308 */ /* 0x000e300000002000 */
[----:B------:R-:W1:Y:S01]  /*0470*/  MUFU.SQRT R6, R30 ;  /* 0x0000001e00067308 */ /* 0x000e620000002000 */
[----:B----4-:R-:W-:-:S02]  /*0480*/  SEL R48, R14, RZ, P0 ;  /* 0x000000ff0e307207 */ /* 0x010fc40000000000 */
[----:B0-----:R-:W-:Y:S02]  /*0490*/  FSETP.GT.AND P5, PT, R13, 8.50705917302346158658e+37, PT ;  /* 0x7e8000000d00780b */ /* 0x001fe40003fa4000 */
[----:B-----5:R-:W-:Y:S02]  /*04a0*/  SEL R49, R47, RZ, P0 ;  /* 0x000000ff2f317207 */ /* 0x020fe40000000000 */
[----:B------:R-:W-:Y:S02]  /*04b0*/  SEL R46, R46, RZ, P0 ;  /* 0x000000ff2e2e7207 */ /* 0x000fe40000000000 */
[----:B------:R-:W-:Y:S02]  /*04c0*/  SEL R47, R15, RZ, P0 ;  /* 0x000000ff0f2f7207 */ /* 0x000fe40000000000 */
[----:B---3--:R-:W-:Y:S02]  /*04d0*/  SEL R45, R10, RZ, P0 ;  /* 0x000000ff0a2d7207 */ /* 0x008fe40000000000 */
[----:B------:R-:W-:-:S02]  /*04e0*/  SEL R16, R11, RZ, P0 ;  /* 0x000000ff0b107207 */ /* 0x000fc40000000000 */
[----:B------:R-:W-:Y:S02]  /*04f0*/  CS2R R10, SRZ ;  /* 0x00000000000a7805 */ /* 0x000fe4000001ff00 */
[----:B------:R-:W-:Y:S02]  /*0500*/  SEL R14, R24, RZ, P0 ;  /* 0x000000ff180e7207 */ /* 0x000fe40000000000 */
[----:B------:R-:W-:Y:S02]  /*0510*/  SEL R17, R25, RZ, P0 ;  /* 0x000000ff19117207 */ /* 0x000fe40000000000 */
[----:B------:R-:W-:Y:S02]  /*0520*/  SEL R9, R18, RZ, P0 ;  /* 0x000000ff12097207 */ /* 0x000fe40000000000 */
[----:B------:R-:W-:Y:S02]  /*0530*/  SEL R12, R19, RZ, P0 ;  /* 0x000000ff130c7207 */ /* 0x000fe40000000000 */
[C---:B------:R-:W-:Y:S01]  /*0540*/  FSETP.GEU.AND P0, PT, R13.reuse, 1.175494350822287508e-38, PT ;  /* 0x008000000d00780b */ /* 0x040fe20003f0e000 */
[----:B------:R-:W-:Y:S01]  /*0550*/  @P5 FMUL R13, R13, 0.25 ;  /* 0x3e8000000d0d5820 */ /* 0x000fe20000400000 */
[----:B------:R-:W-:-:S02]  /*0560*/  FSEL R5, R21, 1, P5 ;  /* 0x3f80000015057808 */ /* 0x000fc40002800000 */
[----:B------:R-:W-:Y:S02]  /*0570*/  IADD3 R24, P5, R32, UR6, RZ ;  /* 0x0000000620187c10 */ /* 0x000fe4000ffbe0ff */
[----:B-1----:R-:W-:Y:S02]  /*0580*/  FSETP.GT.AND P6, PT, R6, 8.50705917302346158658e+37, PT ;  /* 0x7e8000000600780b */ /* 0x002fe40003fc4000 */
[----:B------:R-:W-:Y:S02]  /*0590*/  IADD3.X R25, R20, UR7, RZ, P5, !PT ;  /* 0x0000000714197c10 */ /* 0x000fe4000affe4ff */
[----:B------:R-:W-:Y:S02]  /*05a0*/  ISETP.LT.AND P5, PT, R4, 0x90800, P1 ;  /* 0x000908000400780c */ /* 0x000fe40000fa1270 */
[----:B------:R-:W-:Y:S01]  /*05b0*/  FSETP.GEU.AND P4, PT, R6, 1.175494350822287508e-38, PT ;  /* 0x008000000600780b */ /* 0x000fe20003f8e000 */
[----:B------:R-:W-:Y:S01]  /*05c0*/  @!P0 FMUL R13, R13, 16777216 ;  /* 0x4b8000000d0d8820 */ /* 0x000fe20000400000 */
[----:B------:R-:W-:Y:S01]  /*05d0*/  FSEL R2, R21, 1, P6 ;  /* 0x3f80000015027808 */ /* 0x000fe20003000000 */
[----:B------:R-:W-:-:S08]  /*05e0*/  @!P0 FMUL R5, R5, 16777216 ;  /* 0x4b80000005058820 */ /* 0x000fd00000400000 */
[----:B------:R0:W2:Y:S01]  /*05f0*/  @P5 LDG.E.EL.64 R10, desc[UR4][R26.64+-0x600] ;  /* 0xfffa00041a0a5981 */ /* 0x0000a2000c2e1b00 */
[----:B------:R-:W-:Y:S01]  /*0600*/  @P6 FMUL R6, R6, 0.25 ;  /* 0x3e80000006066820 */ /* 0x000fe20000400000 */
[----:B------:R-:W-:Y:S01]  /*0610*/  ISETP.NE.AND P0, PT, R3, 0x80, PT ;  /* 0x000000800300780c */ /* 0x000fe20003f05270 */
[----:B------:R-:W-:Y:S02]  /*0620*/  @!P4 FMUL R2, R2, 16777216 ;  /* 0x4b8000000202c820 */ /* 0x000fe40000400000 */
[----:B------:R-:W-:Y:S01]  /*0630*/  @!P4 FMUL R6, R6, 16777216 ;  /* 0x4b8000000606c820 */ /* 0x000fe20000400000 */
[----:B------:R-:W-:Y:S02]  /*0640*/  ISETP.LT.AND P4, PT, R4, 0x90800, !P0 ;  /* 0x000908000400780c */ /* 0x000fe40004781270 */
[----:B0-----:R-:W-:-:S11]  /*0650*/  CS2R R26, SRZ ;  /* 0x00000000001a7805 */ /* 0x001fd6000001ff00 */
[----:B------:R-:W3:Y:S01]  /*0660*/  @P4 LDG.E.EL.64 R26, desc[UR4][R28.64+-0x200] ;  /* 0xfffe00041c1a4981 */ /* 0x000ee2000c2e1b00 */
[----:B------:R-:W-:Y:S01]  /*0670*/  P2R R3, PR, RZ, 0x1 ;  /* 0x00000001ff037803 */ /* 0x000fe20000000000 */
[----:B------:R-:W-:-:S04]  /*0680*/  IMAD.WIDE R52, R8, 0x4, R52 ;  /* 0x0000000408347825 */ /* 0x000fc800078e0234 */
[----:B------:R-:W-:Y:S01]  /*0690*/  IMAD.WIDE R36, R39, 0x4, R36 ;  /* 0x0000000427247825 */ /* 0x000fe200078e0224 */
[----:B------:R-:W-:-:S03]  /*06a0*/  CS2R R38, SRZ ;  /* 0x0000000000267805 */ /* 0x000fc6000001ff00 */
[----:B------:R-:W-:Y:S01]  /*06b0*/  FADD R49, R49, 9.9999997473787516356e-06 ;  /* 0x3727c5ac31317421 */ /* 0x000fe20000000000 */
[----:B------:R-:W-:Y:S02]  /*06c0*/  IMAD.WIDE R34, R8, 0x4, R34 ;  /* 0x0000000408227825 */ /* 0x000fe400078e0222 */
[----:B------:R0:W4:Y:S02]  /*06d0*/  @P3 LDG.E.EL.64 R38, desc[UR4][R36.64] ;  /* 0x0000000424263981 */ /* 0x000124000c2e1b00 */
[----:B0-----:R-:W-:-:S04]  /*06e0*/  FADD R36, R46, 9.9999997473787516356e-06 ;  /* 0x3727c5ac2e247421 */ /* 0x001fc80000000000 */
[----:B------:R0:W-:Y:S01]  /*06f0*/  MUFU.SQRT R46, R36 ;  /* 0x00000024002e7308 */ /* 0x0001e20000002000 */
[----:B------:R-:W-:Y:S01]  /*0700*/  CS2R R28, SRZ ;  /* 0x00000000001c7805 */ /* 0x000fe2000001ff00 */
[----:B------:R-:W-:-:S05]  /*0710*/  IMAD.WIDE R40, R8, 0x4, R40 ;  /* 0x0000000408287825 */ /* 0x000fca00078e0228 */
[----:B------:R1:W5:Y:S01]  /*0720*/  @P3 LDG.E.EL.64 R28, desc[UR4][R40.64] ;  /* 0x00000004281c3981 */ /* 0x000362000c2e1b00 */
[----:B------:R-:W-:Y:S01]  /*0730*/  CS2R R32, SRZ ;  /* 0x0000000000207805 */ /* 0x000fe2000001ff00 */
[C---:B------:R-:W-:Y:S01]  /*0740*/  IMAD.WIDE R42, R8.reuse, 0x4, R42 ;  /* 0x00000004082a7825 */ /* 0x040fe200078e022a */
[----:B0-----:R-:W0:Y:S04]  /*0750*/  LDC.64 R36, c[0x0][0x258] ;  /* 0x00009600ff247b82 */ /* 0x001e280000000a00 */
[----:B------:R1:W4:Y:S04]  /*0760*/  @P3 LDG.E.EL.64 R32, desc[UR4][R42.64] ;  /* 0x000000042a203981 */ /* 0x000328000c2e1b00 */
[----:B-1----:R-:W1:Y:S01]  /*0770*/  LDC.64 R40, c[0x0][0x250] ;  /* 0x00009400ff287b82 */ /* 0x002e620000000a00 */
[----:B------:R-:W-:Y:S01]  /*0780*/  CS2R R42, SRZ ;  /* 0x00000000002a7805 */ /* 0x000fe2000001ff00 */
[----:B-1----:R-:W-:-:S05]  /*0790*/  IMAD.WIDE R40, R8, 0x4, R40 ;  /* 0x0000000408287825 */ /* 0x002fca00078e0228 */
[----:B------:R1:W4:Y:S02]  /*07a0*/  @P4 LDG.E.EL.64 R42, desc[UR4][R40.64+-0x200] ;  /* 0xfffe0004282a4981 */ /* 0x000324000c2e1b00 */
[----:B-1----:R-:W1:Y:S01]  /*07b0*/  LDC.64 R40, c[0x0][0x290] ;  /* 0x0000a400ff287b82 */ /* 0x002e620000000a00 */
[----:B0-----:R-:W-:Y:S01]  /*07c0*/  IMAD.WIDE R36, R8, 0x4, R36 ;  /* 0x0000000408247825 */ /* 0x001fe200078e0224 */
[----:B--2---:R-:W-:Y:S02]  /*07d0*/  SEL R10, R10, RZ, P5 ;  /* 0x000000ff0a0a7207 */ /* 0x004fe40002800000 */
[----:B------:R-:W-:-:S03]  /*07e0*/  SEL R11, R11, RZ, P5 ;  /* 0x000000ff0b0b7207 */ /* 0x000fc60002800000 */
[----:B------:R-:W-:Y:S02]  /*07f0*/  FADD R10, R10, 9.9999997473787516356e-06 ;  /* 0x3727c5ac0a0a7421 */ /* 0x000fe40000000000 */
[----:B------:R-:W-:Y:S02]  /*0800*/  FADD R11, R11, 9.9999997473787516356e-06 ;  /* 0x3727c5ac0b0b7421 */ /* 0x000fe40000000000 */
[----:B------:R-:W0:Y:S08]  /*0810*/  MUFU.SQRT R15, R10 ;  /* 0x0000000a000f7308 */ /* 0x000e300000002000 */
[----:B------:R-:W2:Y:S01]  /*0820*/  MUFU.SQRT R18, R11 ;  /* 0x0000000b00127308 */ /* 0x000ea20000002000 */
[----:B0-----:R-:W-:-:S02]  /*0830*/  FSETP.GEU.AND P1, PT, R15, 1.175494350822287508e-38, PT ;  /* 0x008000000f00780b */ /* 0x001fc40003f2e000 */
[----:B------:R-:W-:Y:S02]  /*0840*/  FSETP.GT.AND P6, PT, R15, 8.50705917302346158658e+37, PT ;  /* 0x7e8000000f00780b */ /* 0x000fe40003fc4000 */
[----:B------:R-:W-:Y:S02]  /*0850*/  P2R R30, PR, RZ, 0x2 ;  /* 0x00000002ff1e7803 */ /* 0x000fe40000000000 */
[----:B---3--:R-:W-:Y:S02]  /*0860*/  SEL R26, R26, RZ, P4 ;  /* 0x000000ff1a1a7207 */ /* 0x008fe40002000000 */
[----:B--2---:R-:W-:-:S04]  /*0870*/  FSETP.GEU.AND P1, PT, R18, 1.175494350822287508e-38, PT ;  /* 0x008000001200780b */ /* 0x004fc80003f2e000 */
[----:B------:R-:W-:Y:S01]  /*0880*/  P2R R11, PR, RZ, 0x2 ;  /* 0x00000002ff0b7803 */ /* 0x000fe20000000000 */
[----:B------:R-:W-:-:S03]  /*0890*/  FADD R26, R26, 9.9999997473787516356e-06 ;  /* 0x3727c5ac1a1a7421 */ /* 0x000fc60000000000 */
[----:B------:R-:W-:Y:S01]  /*08a0*/  ISETP.NE.AND P0, PT, R11, RZ, PT ;  /* 0x000000ff0b00720c */ /* 0x000fe20003f05270 */
[----:B------:R-:W-:Y:S01]  /*08b0*/  @P6 FMUL R15, R15, 0.25 ;  /* 0x3e8000000f0f6820 */ /* 0x000fe20000400000 */
[----:B------:R-:W-:Y:S01]  /*08c0*/  FSEL R20, R21, 1, P6 ;  /* 0x3f80000015147808 */ /* 0x000fe20003000000 */
[----:B------:R-:W0:Y:S01]  /*08d0*/  MUFU.SQRT R51, R26 ;  /* 0x0000001a00337308 */ /* 0x000e220000002000 */
[----:B------:R-:W-:Y:S02]  /*08e0*/  FSETP.GT.AND P6, PT, R18, 8.50705917302346158658e+37, PT ;  /* 0x7e8000001200780b */ /* 0x000fe40003fc4000 */
[----:B------:R-:W-:Y:S02]  /*08f0*/  P2R R11, PR, RZ, 0x1 ;  /* 0x00000001ff0b7803 */ /* 0x000fe40000000000 */
[----:B------:R-:W-:Y:S02]  /*0900*/  ISETP.NE.AND P0, PT, R30, RZ, PT ;  /* 0x000000ff1e00720c */ /* 0x000fe40003f05270 */
[----:B------:R-:W-:-:S02]  /*0910*/  CS2R R30, SRZ ;  /* 0x00000000001e7805 */ /* 0x000fc4000001ff00 */
[----:B------:R-:W-:-:S04]  /*0920*/  SEL R27, R27, RZ, P4 ;  /* 0x000000ff1b1b7207 */ /* 0x000fc80002000000 */
[----:B------:R2:W3:Y:S01]  /*0930*/  @P3 LDG.E.EL.64 R30, desc[UR4][R52.64] ;  /* 0x00000004341e3981 */ /* 0x0004e2000c2e1b00 */
[----:B------:R-:W-:Y:S01]  /*0940*/  FSEL R19, R21, 1, P6 ;  /* 0x3f80000015137808 */ /* 0x000fe20003000000 */
[----:B------:R-:W-:Y:S01]  /*0950*/  @P6 FMUL R18, R18, 0.25 ;  /* 0x3e80000012126820 */ /* 0x000fe20000400000 */
[----:B0-----:R-:W-:Y:S01]  /*0960*/  FSETP.GT.AND P6, PT, R51, 8.50705917302346158658e+37, PT ;  /* 0x7e8000003300780b */ /* 0x001fe20003fc4000 */
[----:B--2---:R-:W-:-:S04]  /*0970*/  FADD R53, R27, 9.9999997473787516356e-06 ;  /* 0x3727c5ac1b357421 */ /* 0x004fc80000000000 */
[----:B------:R-:W0:Y:S01]  /*0980*/  MUFU.SQRT R52, R53 ;  /* 0x0000003500347308 */ /* 0x000e220000002000 */
[----:B------:R-:W-:Y:S02]  /*0990*/  CS2R R26, SRZ ;  /* 0x00000000001a7805 */ /* 0x000fe4000001ff00 */
[----:B------:R-:W-:Y:S02]  /*09a0*/  P2R R10, PR, RZ, 0x20 ;  /* 0x00000020ff0a7803 */ /* 0x000fe40000000000 */
[----:B------:R-:W-:-:S03]  /*09b0*/  FSETP.GEU.AND P5, PT, R51, 1.175494350822287508e-38, PT ;  /* 0x008000003300780b */ /* 0x000fc60003fae000 */
[----:B------:R-:W-:Y:S01]  /*09c0*/  @P6 FMUL R51, R51, 0.25 ;  /* 0x3e80000033336820 */ /* 0x000fe20000400000 */
[C---:B------:R-:W-:Y:S01]  /*09d0*/  FSEL R50, R21.reuse, 1, P6 ;  /* 0x3f80000015327808 */ /* 0x040fe20003000000 */
[----:B------:R2:W3:Y:S01]  /*09e0*/  @P4 LDG.E.EL.64 R26, desc[UR4][R34.64+-0x200] ;  /* 0xfffe0004221a4981 */ /* 0x0004e2000c2e1b00 */
[C---:B0-----:R-:W-:Y:S01]  /*09f0*/  FSETP.GT.AND P6, PT, R52.reuse, 8.50705917302346158658e+37, PT ;  /* 0x7e8000003400780b */ /* 0x041fe20003fc4000 */
[----:B--2---:R-:W0:Y:S01]  /*0a00*/  MUFU.SQRT R35, R49 ;  /* 0x0000003100237308 */ /* 0x004e220000002000 */
[----:B------:R-:W-:Y:S02]  /*0a10*/  FSETP.GEU.AND P2, PT, R52, 1.175494350822287508e-38, PT ;  /* 0x008000003400780b */ /* 0x000fe40003f4e000 */
[----:B------:R-:W-:Y:S02]  /*0a20*/  FSEL R53, R21, 1, P6 ;  /* 0x3f80000015357808 */ /* 0x000fe40003000000 */
[----:B------:R-:W-:-:S07]  /*0a30*/  P2R R44, PR, RZ, 0x1 ;  /* 0x00000001ff2c7803 */ /* 0x000fce0000000000 */
[----:B------:R-:W-:Y:S01]  /*0a40*/  @P6 FMUL R52, R52, 0.25 ;  /* 0x3e80000034346820 */ /* 0x000fe20000400000 */
[C---:B------:R-:W-:Y:S02]  /*0a50*/  FSETP.GT.AND P6, PT, R46.reuse, 8.50705917302346158658e+37, PT ;  /* 0x7e8000002e00780b */ /* 0x040fe40003fc4000 */
[----:B0-----:R-:W-:Y:S02]  /*0a60*/  FSETP.GT.AND P0, PT, R35, 8.50705917302346158658e+37, PT ;  /* 0x7e8000002300780b */ /* 0x001fe40003f04000 */
[----:B------:R-:W-:Y:S02]  /*0a70*/  FSETP.GEU.AND P1, PT, R46, 1.175494350822287508e-38, PT ;  /* 0x008000002e00780b */ /* 0x000fe40003f2e000 */
[C---:B------:R-:W-:Y:S02]  /*0a80*/  FSEL R34, R21.reuse, 1, P6 ;  /* 0x3f80000015227808 */ /* 0x040fe40003000000 */
[----:B------:R-:W-:-:S05]  /*0a90*/  FSEL R21, R21, 1, P0 ;  /* 0x3f80000015157808 */ /* 0x000fca0000000000 */
[----:B------:R-:W-:Y:S01]  /*0aa0*/  @P6 FMUL R46, R46, 0.25 ;  /* 0x3e8000002e2e6820 */ /* 0x000fe20000400000 */
[C---:B------:R-:W-:Y:S01]  /*0ab0*/  FSETP.GEU.AND P6, PT, R35.reuse, 1.175494350822287508e-38, PT ;  /* 0x008000002300780b */ /* 0x040fe20003fce000 */
[----:B------:R-:W-:Y:S01]  /*0ac0*/  @P0 FMUL R35, R35, 0.25 ;  /* 0x3e80000023230820 */ /* 0x000fe20000400000 */
[----:B------:R-:W-:-:S13]  /*0ad0*/  ISETP.NE.AND P0, PT, R44, RZ, PT ;  /* 0x000000ff2c00720c */ /* 0x000fda0003f05270 */
[----:B------:R-:W-:Y:S01]  /*0ae0*/  @!P0 FMUL R15, R15, 16777216 ;  /* 0x4b8000000f0f8820 */ /* 0x000fe20000400000 */
[----:B------:R-:W-:Y:S01]  /*0af0*/  @!P0 FMUL R20, R20, 16777216 ;  /* 0x4b80000014148820 */ /* 0x000fe20000400000 */
[----:B------:R-:W-:Y:S01]  /*0b00*/  ISETP.NE.AND P0, PT, R11, RZ, PT ;  /* 0x000000ff0b00720c */ /* 0x000fe20003f05270 */
[----:B------:R-:W-:Y:S01]  /*0b10*/  @!P1 FMUL R46, R46, 16777216 ;  /* 0x4b8000002e2e9820 */ /* 0x000fe20000400000 */
[----:B------:R-:W-:Y:S01]  /*0b20*/  @!P1 FMUL R34, R34, 16777216 ;  /* 0x4b80000022229820 */ /* 0x000fe20000400000 */
[----:B------:R-:W-:-:S10]  /*0b30*/  ISETP.NE.AND P1, PT, R7, RZ, PT ;  /* 0x000000ff0700720c */ /* 0x000fd40003f25270 */
[----:B------:R-:W-:Y:S01]  /*0b40*/  @!P0 FMUL R18, R18, 16777216 ;  /* 0x4b80000012128820 */ /* 0x000fe20000400000 */
[----:B------:R-:W-:Y:S01]  /*0b50*/  @!P0 FMUL R19, R19, 16777216 ;  /* 0x4b80000013138820 */ /* 0x000fe20000400000 */
[----:B------:R-:W-:Y:S02]  /*0b60*/  ISETP.NE.AND P0, PT, R3, RZ, PT ;  /* 0x000000ff0300720c */ /* 0x000fe40003f05270 */
[----:B------:R0:W2:Y:S02]  /*0b70*/  MUFU.RCP R3, R6 ;  /* 0x0000000600037308 */ /* 0x0000a40000001000 */
[----:B0-----:R-:W-:Y:S01]  /*0b80*/  CS2R R6, SRZ ;  /* 0x0000000000067805 */ /* 0x001fe2000001ff00 */
[----:B------:R-:W-:Y:S01]  /*0b90*/  @!P2 FMUL R52, R52, 16777216 ;  /* 0x4b8000003434a820 */ /* 0x000fe20000400000 */
[----:B------:R-:W-:-:S04]  /*0ba0*/  @!P2 FMUL R53, R53, 16777216 ;  /* 0x4b8000003535a820 */ /* 0x000fc80000400000 */
[----:B------:R0:W3:Y:S01]  /*0bb0*/  @P4 LDG.E.EL.64 R6, desc[UR4][R22.64+-0x200] ;  /* 0xfffe000416064981 */ /* 0x0000e2000c2e1b00 */
[----:B------:R-:W-:Y:S01]  /*0bc0*/  ISETP.NE.AND P2, PT, R0, RZ, PT ;  /* 0x000000ff0000720c */ /* 0x000fe20003f45270 */
[----:B------:R-:W-:Y:S01]  /*0bd0*/  @!P6 FMUL R35, R35, 16777216 ;  /* 0x4b8000002323e820 */ /* 0x000fe20000400000 */
[----:B--2---:R-:W-:Y:S01]  /*0be0*/  FMUL R0, R3, R2 ;  /* 0x0000000203007220 */ /* 0x004fe20000400000 */
[----:B0-----:R-:W0:Y:S01]  /*0bf0*/  LDC.64 R22, c[0x0][0x2a0] ;  /* 0x0000a800ff167b82 */ /* 0x001e220000000a00 */
[----:B------:R-:W-:Y:S08]  /*0c00*/  MUFU.RCP R2, R13 ;  /* 0x0000000d00027308 */ /* 0x000ff00000001000 */
[----:B------:R-:W2:Y:S08]  /*0c10*/  MUFU.RCP R44, R52 ;  /* 0x00000034002c7308 */ /* 0x000eb00000001000 */
[----:B------:R-:W1:Y:S08]  /*0c20*/  MUFU.RCP R13, R46 ;  /* 0x0000002e000d7308 */ /* 0x000e700000001000 */
[----:B------:R-:W4:Y:S01]  /*0c30*/  MUFU.RCP R52, R35 ;  /* 0x0000002300347308 */ /* 0x000f220000001000 */
[----:B------:R-:W-:Y:S01]  /*0c40*/  @!P6 FMUL R21, R21, 16777216 ;  /* 0x4b8000001515e820 */ /* 0x000fe20000400000 */
[----:B--2---:R-:W-:Y:S01]  /*0c50*/  FMUL R44, R44, R53 ;  /* 0x000000352c2c7220 */ /* 0x004fe20000400000 */
[----:B-1----:R-:W-:-:S02]  /*0c60*/  FMUL R34, R13, R34 ;  /* 0x000000220d227220 */ /* 0x002fc40000400000 */
[----:B----4-:R-:W-:Y:S01]  /*0c70*/  FMUL R13, R52, R21 ;  /* 0x00000015340d7220 */ /* 0x010fe20000400000 */
[----:B0-----:R-:W-:Y:S02]  /*0c80*/  IMAD.WIDE R52, R8, 0x4, R22 ;  /* 0x0000000408347825 */ /* 0x001fe400078e0216 */
[----:B------:R-:W0:Y:S02]  /*0c90*/  LDC.64 R22, c[0x0][0x2a8] ;  /* 0x0000aa00ff167b82 */ /* 0x000e240000000a00 */
[----:B------:R-:W-:Y:S01]  /*0ca0*/  @!P5 FMUL R51, R51, 16777216 ;  /* 0x4b8000003333d820 */ /* 0x000fe20000400000 */
[----:B------:R-:W-:Y:S01]  /*0cb0*/  @!P5 FMUL R50, R50, 16777216 ;  /* 0x4b8000003232d820 */ /* 0x000fe20000400000 */
[----:B------:R-:W-:Y:S01]  /*0cc0*/  FMUL R5, R2, R5 ;  /* 0x0000000502057220 */ /* 0x000fe20000400000 */
[----:B------:R-:W1:Y:S01]  /*0cd0*/  MUFU.RCP R15, R15 ;  /* 0x0000000f000f7308 */ /* 0x000e620000001000 */
[----:B------:R-:W-:Y:S02]  /*0ce0*/  ISETP.NE.AND P5, PT, R10, RZ, PT ;  /* 0x000000ff0a00720c */ /* 0x000fe40003fa5270 */
[----:B------:R-:W-:-:S02]  /*0cf0*/  CS2R R2, SRZ ;  /* 0x0000000000027805 */ /* 0x000fc4000001ff00 */
[----:B------:R-:W-:Y:S01]  /*0d00*/  CS2R R10, SRZ ;  /* 0x00000000000a7805 */ /* 0x000fe2000001ff00 */
[----:B------:R-:W-:-:S03]  /*0d10*/  IMAD.WIDE R40, R8, 0x4, R40 ;  /* 0x0000000408287825 */ /* 0x000fc600078e0228 */
[----:B------:R2:W4:Y:S05]  /*0d20*/  @P4 LDG.E.EL.64 R2, desc[UR4][R36.64+-0x200] ;  /* 0xfffe000424024981 */ /* 0x00052a000c2e1b00 */
[----:B------:R0:W4:Y:S01]  /*0d30*/  @P5 LDG.E.EL.64 R10, desc[UR4][R24.64+-0x600] ;  /* 0xfffa0004180a5981 */ /* 0x000122000c2e1b00 */
[----:B--2---:R-:W-:Y:S01]  /*0d40*/  CS2R R36, SRZ ;  /* 0x0000000000247805 */ /* 0x004fe2000001ff00 */
[----:B-1----:R-:W-:Y:S01]  /*0d50*/  FMUL R46, R15, R20 ;  /* 0x000000140f2e7220 */ /* 0x002fe20000400000 */
[----:B------:R-:W-:Y:S01]  /*0d60*/  CS2R R20, SRZ ;  /* 0x0000000000147805 */ /* 0x000fe2000001ff00 */
[----:B0-----:R-:W-:-:S03]  /*0d70*/  IMAD.WIDE R22, R8, 0x4, R22 ;  /* 0x0000000408167825 */ /* 0x001fc600078e0216 */
[----:B------:R-:W2:Y:S01]  /*0d80*/  @P5 LDG.E.EL.64 R36, desc[UR4][R40.64+-0x600] ;  /* 0xfffa000428245981 */ /* 0x000ea2000c2e1b00 */
[----:B------:R-:W-:-:S03]  /*0d90*/  CS2R R24, SRZ ;  /* 0x0000000000187805 */ /* 0x000fc6000001ff00 */
[----:B------:R-:W2:Y:S04]  /*0da0*/  @P5 LDG.E.EL.64 R20, desc[UR4][R52.64+-0x600] ;  /* 0xfffa000434145981 */ /* 0x000ea8000c2e1b00 */
[----:B------:R2:W2:Y:S01]  /*0db0*/  @P5 LDG.E.EL.64 R24, desc[UR4][R22.64+-0x600] ;  /* 0xfffa000416185981 */ /* 0x0004a2000c2e1b00 */
[----:B------:R-:W0:Y:S01]  /*0dc0*/  MUFU.RCP R18, R18 ;  /* 0x0000001200127308 */ /* 0x000e220000001000 */
[----:B-----5:R-:W-:Y:S02]  /*0dd0*/  SEL R28, R28, RZ, P3 ;  /* 0x000000ff1c1c7207 */ /* 0x020fe40001800000 */
[----:B------:R-:W-:Y:S02]  /*0de0*/  SEL R15, R38, RZ, P3 ;  /* 0x000000ff260f7207 */ /* 0x000fe40001800000 */
[----:B------:R-:W-:-:S03]  /*0df0*/  SEL R29, R29, RZ, P3 ;  /* 0x000000ff1d1d7207 */ /* 0x000fc60001800000 */
[----:B------:R-:W-:Y:S01]  /*0e00*/  FADD R15, R15, -R28 ;  /* 0x8000001c0f0f7221 */ /* 0x000fe20000000000 */
[----:B------:R-:W-:Y:S01]  /*0e10*/  SEL R32, R32, RZ, P3 ;  /* 0x000000ff20207207 */ /* 0x000fe20001800000 */
[----:B0-----:R-:W-:Y:S01]  /*0e20*/  FMUL R19, R18, R19 ;  /* 0x0000001312137220 */ /* 0x001fe20000400000 */
[----:B------:R-:W-:Y:S01]  /*0e30*/  SEL R18, R39, RZ, P3 ;  /* 0x000000ff27127207 */ /* 0x000fe20001800000 */
[----:B------:R-:W-:-:S04]  /*0e40*/  FMUL R0, R0, R15 ;  /* 0x0000000f00007220 */ /* 0x000fc80000400000 */
[----:B------:R-:W-:Y:S01]  /*0e50*/  FADD R18, R18, -R29 ;  /* 0x8000001d12127221 */ /* 0x000fe20000000000 */
[----:B------:R-:W-:Y:S01]  /*0e60*/  FADD R45, R48, -R45 ;  /* 0x8000002d302d7221 */ /* 0x000fe20000000000 */
[----:B------:R-:W0:Y:S01]  /*0e70*/  MUFU.RCP R51, R51 ;  /* 0x0000003300337308 */ /* 0x000e220000001000 */
[----:B------:R-:W-:Y:S02]  /*0e80*/  FADD R16, R47, -R16 ;  /* 0x800000102f107221 */ /* 0x000fe40000000000 */
[----:B------:R-:W-:Y:S02]  /*0e90*/  FMUL R34, R34, R45 ;  /* 0x0000002d22227220 */ /* 0x000fe40000400000 */
[----:B------:R-:W-:Y:S02]  /*0ea0*/  FMUL R13, R13, R16 ;  /* 0x000000100d0d7220 */ /* 0x000fe40000400000 */
[----:B------:R-:W-:Y:S01]  /*0eb0*/  FFMA R9, R14, R34, R9 ;  /* 0x000000220e097223 */ /* 0x000fe20000000009 */
[----:B------:R-:W-:Y:S01]  /*0ec0*/  SEL R42, R42, RZ, P4 ;  /* 0x000000ff2a2a7207 */ /* 0x000fe20002000000 */
[----:B------:R-:W-:Y:S01]  /*0ed0*/  FFMA R12, R17, R13, R12 ;  /* 0x0000000d110c7223 */ /* 0x000fe2000000000c */
[----:B0-----:R-:W-:Y:S01]  /*0ee0*/  FMUL R50, R51, R50 ;  /* 0x0000003233327220 */ /* 0x001fe20000400000 */
[----:B------:R-:W-:Y:S01]  /*0ef0*/  ISETP.GT.AND P6, PT, R8, 0x17f, PT ;  /* 0x0000017f0800780c */ /* 0x000fe20003fc4270 */
[----:B------:R-:W-:Y:S01]  /*0f00*/  FMUL R5, R5, R18 ;  /* 0x0000001205057220 */ /* 0x000fe20000400000 */
[----:B------:R-:W-:-:S02]  /*0f10*/  SEL R33, R33, RZ, P3 ;  /* 0x000000ff21217207 */ /* 0x000fc40001800000 */
[----:B---3--:R-:W-:-:S05]  /*0f20*/  SEL R15, R30, RZ, P3 ;  /* 0x000000ff1e0f7207 */ /* 0x008fca0001800000 */
[----:B------:R-:W-:Y:S01]  /*0f30*/  FFMA R0, R15, R0, R32 ;  /* 0x000000000f007223 */ /* 0x000fe20000000020 */
[----:B------:R-:W-:Y:S02]  /*0f40*/  SEL R29, R26, RZ, P4 ;  /* 0x000000ff1a1d7207 */ /* 0x000fe40002000000 */
[----:B------:R-:W-:Y:S02]  /*0f50*/  SEL R26, R27, RZ, P4 ;  /* 0x000000ff1b1a7207 */ /* 0x000fe40002000000 */
[----:B------:R-:W-:Y:S02]  /*0f60*/  SEL R8, R31, RZ, P3 ;  /* 0x000000ff1f087207 */ /* 0x000fe40001800000 */
[----:B------:R-:W-:-:S05]  /*0f70*/  SEL R6, R6, RZ, P4 ;  /* 0x000000ff06067207 */ /* 0x000fca0002000000 */
[----:B------:R-:W-:Y:S01]  /*0f80*/  FADD R15, R6, -R29 ;  /* 0x8000001d060f7221 */ /* 0x000fe20000000000 */
[----:B------:R-:W-:-:S05]  /*0f90*/  SEL R7, R7, RZ, P4 ;  /* 0x000000ff07077207 */ /* 0x000fca0002000000 */
[----:B------:R-:W-:Y:S01]  /*0fa0*/  FADD R7, R7, -R26 ;  /* 0x8000001a07077221 */ /* 0x000fe20000000000 */
[----:B------:R-:W-:-:S03]  /*0fb0*/  FMUL R15, R50, R15 ;  /* 0x0000000f320f7220 */ /* 0x000fc60000400000 */
[----:B------:R-:W-:Y:S01]  /*0fc0*/  FMUL R7, R44, R7 ;  /* 0x000000072c077220 */ /* 0x000fe20000400000 */
[----:B----4-:R-:W-:Y:S02]  /*0fd0*/  SEL R10, R10, RZ, P5 ;  /* 0x000000ff0a0a7207 */ /* 0x010fe40002800000 */
[----:B------:R-:W-:Y:S02]  /*0fe0*/  SEL R6, R11, RZ, P5 ;  /* 0x000000ff0b067207 */ /* 0x000fe40002800000 */
[----:B--2---:R-:W-:Y:S02]  /*0ff0*/  SEL R23, R36, RZ, P5 ;  /* 0x000000ff24177207 */ /* 0x004fe40002800000 */
[----:B------:R-:W-:-:S03]  /*1000*/  SEL R37, R37, RZ, P5 ;  /* 0x000000ff25257207 */ /* 0x000fc60002800000 */
[----:B------:R-:W-:Y:S02]  /*1010*/  FADD R11, R10, -R23 ;  /* 0x800000170a0b7221 */ /* 0x000fe40000000000 */
[----:B------:R-:W-:Y:S01]  /*1020*/  FADD R6, R6, -R37 ;  /* 0x8000002506067221 */ /* 0x000fe20000000000 */
[----:B------:R-:W-:Y:S01]  /*1030*/  SEL R23, R20, RZ, P5 ;  /* 0x000000ff14177207 */ /* 0x000fe20002800000 */
[----:B------:R-:W-:Y:S01]  /*1040*/  FMUL R11, R46, R11 ;  /* 0x0000000b2e0b7220 */ /* 0x000fe20000400000 */
[----:B------:R-:W-:Y:S01]  /*1050*/  SEL R24, R24, RZ, P5 ;  /* 0x000000ff18187207 */ /* 0x000fe20002800000 */
[----:B------:R-:W-:Y:S01]  /*1060*/  FMUL R6, R19, R6 ;  /* 0x0000000613067220 */ /* 0x000fe20000400000 */
[----:B------:R-:W-:Y:S02]  /*1070*/  SEL R10, R21, RZ, P5 ;  /* 0x000000ff150a7207 */ /* 0x000fe40002800000 */
[----:B------:R-:W-:Y:S01]  /*1080*/  SEL R25, R25, RZ, P5 ;  /* 0x000000ff19197207 */ /* 0x000fe20002800000 */
[----:B------:R-:W-:Y:S01]  /*1090*/  FFMA R11, R23, R11, R24 ;  /* 0x0000000b170b7223 */ /* 0x000fe20000000018 */
[----:B------:R-:W-:-:S02]  /*10a0*/  SEL R13, R2, RZ, P4 ;  /* 0x000000ff020d7207 */ /* 0x000fc40002000000 */
[----:B------:R-:W-:Y:S01]  /*10b0*/  SEL R17, R3, RZ, P4 ;  /* 0x000000ff03117207 */ /* 0x000fe20002000000 */
[----:B------:R-:W-:Y:S01]  /*10c0*/  FFMA R6, R10, R6, R25 ;  /* 0x000000060a067223 */ /* 0x000fe20000000019 */
[----:B------:R-:W-:Y:S01]  /*10d0*/  SEL R10, R43, RZ, P4 ;  /* 0x000000ff2b0a7207 */ /* 0x000fe20002000000 */
[----:B------:R-:W0:Y:S01]  /*10e0*/  LDC.64 R2, c[0x0][0x2b0] ;  /* 0x0000ac00ff027b82 */ /* 0x000e220000000a00 */
[----:B------:R-:W-:Y:S02]  /*10f0*/  FSETP.GEU.AND P4, PT, R9, RZ, PT ;  /* 0x000000ff0900720b */ /* 0x000fe40003f8e000 */
[----:B------:R-:W-:Y:S02]  /*1100*/  FSETP.GEU.AND P5, PT, R11, RZ, PT ;  /* 0x000000ff0b00720b */ /* 0x000fe40003fae000 */
[----:B------:R-:W-:Y:S02]  /*1110*/  FSEL R16, R9, RZ, P4 ;  /* 0x000000ff09107208 */ /* 0x000fe40002000000 */
[----:B------:R-:W-:-:S02]  /*1120*/  FSETP.GEU.AND P4, PT, R12, RZ, PT ;  /* 0x000000ff0c00720b */ /* 0x000fc40003f8e000 */
[----:B------:R-:W-:Y:S01]  /*1130*/  FSEL R11, R11, RZ, P5 ;  /* 0x000000ff0b0b7208 */ /* 0x000fe20002800000 */
[----:B------:R-:W-:Y:S01]  /*1140*/  FFMA R7, R10, R7, R17 ;  /* 0x000000070a077223 */ /* 0x000fe20000000011 */
[----:B------:R-:W-:Y:S02]  /*1150*/  FSETP.GEU.AND P5, PT, R6, RZ, PT ;  /* 0x000000ff0600720b */ /* 0x000fe40003fae000 */
[----:B------:R-:W-:Y:S01]  /*1160*/  FSEL R17, R12, RZ, P4 ;  /* 0x000000ff0c117208 */ /* 0x000fe20002000000 */
[----:B------:R-:W-:Y:S01]  /*1170*/  FFMA R15, R42, R15, R13 ;  /* 0x0000000f2a0f7223 */ /* 0x000fe2000000000d */
[----:B------:R-:W-:Y:S02]  /*1180*/  ISETP.GE.AND P4, PT, R4, 0x90800, PT ;  /* 0x000908000400780c */ /* 0x000fe40003f86270 */
[----:B------:R-:W-:Y:S02]  /*1190*/  FSEL R6, R6, RZ, P5 ;  /* 0x000000ff06067208 */ /* 0x000fe40002800000 */
[----:B------:R-:W-:-:S02]  /*11a0*/  @P2 FSEL R16, R11, RZ, P6 ;  /* 0x000000ff0b102208 */ /* 0x000fc40003000000 */
[----:B------:R-:W-:Y:S01]  /*11b0*/  @P2 FSEL R17, R6, RZ, P6 ;  /* 0x000000ff06112208 */ /* 0x000fe20003000000 */
[----:B------:R-:W-:Y:S01]  /*11c0*/  FFMA R6, R8, R5, R33 ;  /* 0x0000000508067223 */ /* 0x000fe20000000021 */
[----:B------:R-:W-:Y:S02]  /*11d0*/  FSETP.GEU.AND P2, PT, R15, RZ, PT ;  /* 0x000000ff0f00720b */ /* 0x000fe40003f4e000 */
[----:B------:R-:W-:Y:S02]  /*11e0*/  FSETP.GEU.AND P3, PT, R7, RZ, PT ;  /* 0x000000ff0700720b */ /* 0x000fe40003f6e000 */
[----:B------:R-:W-:Y:S02]  /*11f0*/  @!P0 FSEL R16, R15, RZ, P2 ;  /* 0x000000ff0f108208 */ /* 0x000fe40001000000 */
[----:B------:R-:W-:Y:S02]  /*1200*/  @!P0 FSEL R17, R7, RZ, P3 ;  /* 0x000000ff07118208 */ /* 0x000fe40001800000 */
[----:B------:R-:W-:-:S02]  /*1210*/  FSETP.GEU.AND P0, PT, R0, RZ, PT ;  /* 0x000000ff0000720b */ /* 0x000fc40003f0e000 */
[----:B------:R-:W-:Y:S01]  /*1220*/  FSETP.GEU.AND P2, PT, R6, RZ, PT ;  /* 0x000000ff0600720b */ /* 0x000fe20003f4e000 */
[----:B0-----:R-:W-:Y:S01]  /*1230*/  IMAD.WIDE R4, R4, 0x4, R2 ;  /* 0x0000000404047825 */ /* 0x001fe200078e0202 */
[----:B------:R-:W-:Y:S02]  /*1240*/  @!P1 FSEL R16, R0, RZ, P0 ;  /* 0x000000ff00109208 */ /* 0x000fe40000000000 */
[----:B------:R-:W-:Y:S01]  /*1250*/  @!P1 FSEL R17, R6, RZ, P2 ;  /* 0x000000ff06119208 */ /* 0x000fe20001000000 */
[----:B------:R-:W-:Y:S08]  /*1260*/  @P4 EXIT ;  /* 0x000000000000494d */ /* 0x000ff00003800000 */
[----:B------:R-:W-:Y:S01]  /*1270*/  STG.E.64 desc[UR4][R4.64], R16 ;  /* 0x0000001004007986 */ /* 0x000fe2000c101b04 */
[----:B------:R-:W-:Y:S05]  /*1280*/  EXIT ;  /* 0x000000000000794d */ /* 0x000fea0003800000 */
.L_x_0:
[----:B------:R-:W-:-:S00]  /*1290*/  BRA `(.L_x_0) ;  /* 0xfffffffc00fc7947 */ /* 0x000fc0000383ffff */
[----:B------:R-:W-:-:S00]  /*12a0*/  NOP ;  /* 0x0000000000007918 */ /* 0x000fc00000000000 */
        /* <DEDUP_REMOVED lines=13> */
.L_x_1:


//--------------------- .nv.global.init           --------------------------
	.section	.nv.global.init,"aw",@progbits
.nv.global.init:
	.type		_$_str,@object
	.size		_$_str,(_$_str_$_2 - _$_str)
_$_str:
        /*0000*/ 	.byte	0x5f, 0x5f, 0x43, 0x55, 0x44, 0x41, 0x5f, 0x46, 0x54, 0x5a, 0x00
	.type		_$_str_$_2,@object
	.size		_$_str_$_2,(.L_1 - _$_str_$_2)
_$_str_$_2:
        /*000b*/ 	.byte	0x5f, 0x5f, 0x43, 0x55, 0x44, 0x41, 0x5f, 0x50, 0x52, 0x45, 0x43, 0x5f, 0x53, 0x51, 0x52, 0x54
        /*001b*/ 	.byte	0x00
.L_1:


//--------------------- .nv.constant0.triton_poi_fused_cat_16 --------------------------
	.section	.nv.constant0.triton_poi_fused_cat_16,"a",@progbits
	.sectionflags	@""
	.align	4
.nv.constant0.triton_poi_fused_cat_16:
	.zero		700
